//
// Generated by NVIDIA NVVM Compiler
//
// Compiler Build ID: CL-36424714
// Cuda compilation tools, release 13.0, V13.0.88
// Based on NVVM 20.0.0
//

.version 9.0
.target sm_100
.address_size 64

	// .globl	_Z11fold_kernelPKfPfiii

.visible .entry _Z11fold_kernelPKfPfiii(
	.param .u64 .ptr .align 1 _Z11fold_kernelPKfPfiii_param_0,
	.param .u64 .ptr .align 1 _Z11fold_kernelPKfPfiii_param_1,
	.param .u32 _Z11fold_kernelPKfPfiii_param_2,
	.param .u32 _Z11fold_kernelPKfPfiii_param_3,
	.param .u32 _Z11fold_kernelPKfPfiii_param_4
)
{
	.reg .pred 	%p<4>;
	.reg .b32 	%r<26>;
	.reg .b32 	%f<2>;
	.reg .b64 	%rd<9>;

	ld.param.u64 	%rd1, [_Z11fold_kernelPKfPfiii_param_0];
	ld.param.u64 	%rd2, [_Z11fold_kernelPKfPfiii_param_1];
	ld.param.u32 	%r3, [_Z11fold_kernelPKfPfiii_param_2];
	ld.param.u32 	%r6, [_Z11fold_kernelPKfPfiii_param_3];
	ld.param.u32 	%r5, [_Z11fold_kernelPKfPfiii_param_4];
	mov.u32 	%r7, %tid.x;
	mov.u32 	%r8, %ctaid.x;
	mov.u32 	%r9, %ntid.x;
	mad.lo.s32 	%r1, %r8, %r9, %r7;
	mov.u32 	%r10, %tid.y;
	mov.u32 	%r11, %ctaid.y;
	mov.u32 	%r12, %ntid.y;
	mad.lo.s32 	%r13, %r11, %r12, %r10;
	setp.ge.s32 	%p1, %r1, %r3;
	setp.ge.s32 	%p2, %r13, %r6;
	or.pred  	%p3, %p1, %p2;
	@%p3 bra 	$L__BB0_2;
	cvta.to.global.u64 	%rd3, %rd1;
	cvta.to.global.u64 	%rd4, %rd2;
	div.s32 	%r14, %r1, %r5;
	mul.lo.s32 	%r15, %r14, %r5;
	sub.s32 	%r16, %r1, %r15;
	div.s32 	%r17, %r13, %r5;
	mul.lo.s32 	%r18, %r17, %r5;
	sub.s32 	%r19, %r13, %r18;
	mad.lo.s32 	%r20, %r16, %r5, %r19;
	div.s32 	%r21, %r3, %r5;
	div.s32 	%r22, %r6, %r5;
	mad.lo.s32 	%r23, %r6, %r1, %r13;
	mul.wide.s32 	%rd5, %r23, 4;
	add.s64 	%rd6, %rd3, %rd5;
	ld.global.f32 	%f1, [%rd6];
	mad.lo.s32 	%r24, %r21, %r20, %r14;
	mad.lo.s32 	%r25, %r24, %r22, %r17;
	mul.wide.s32 	%rd7, %r25, 4;
	add.s64 	%rd8, %rd4, %rd7;
	st.global.f32 	[%rd8], %f1;
$L__BB0_2:
	ret;

}
	// .globl	_Z13unfold_kernelPKfPfiii
.visible .entry _Z13unfold_kernelPKfPfiii(
	.param .u64 .ptr .align 1 _Z13unfold_kernelPKfPfiii_param_0,
	.param .u64 .ptr .align 1 _Z13unfold_kernelPKfPfiii_param_1,
	.param .u32 _Z13unfold_kernelPKfPfiii_param_2,
	.param .u32 _Z13unfold_kernelPKfPfiii_param_3,
	.param .u32 _Z13unfold_kernelPKfPfiii_param_4
)
{
	.reg .pred 	%p<4>;
	.reg .b32 	%r<26>;
	.reg .b32 	%f<2>;
	.reg .b64 	%rd<9>;

	ld.param.u64 	%rd1, [_Z13unfold_kernelPKfPfiii_param_0];
	ld.param.u64 	%rd2, [_Z13unfold_kernelPKfPfiii_param_1];
	ld.param.u32 	%r3, [_Z13unfold_kernelPKfPfiii_param_2];
	ld.param.u32 	%r6, [_Z13unfold_kernelPKfPfiii_param_3];
	ld.param.u32 	%r5, [_Z13unfold_kernelPKfPfiii_param_4];
	mov.u32 	%r7, %tid.x;
	mov.u32 	%r8, %ctaid.x;
	mov.u32 	%r9, %ntid.x;
	mad.lo.s32 	%r1, %r8, %r9, %r7;
	mov.u32 	%r10, %tid.y;
	mov.u32 	%r11, %ctaid.y;
	mov.u32 	%r12, %ntid.y;
	mad.lo.s32 	%r13, %r11, %r12, %r10;
	setp.ge.s32 	%p1, %r1, %r3;
	setp.ge.s32 	%p2, %r13, %r6;
	or.pred  	%p3, %p1, %p2;
	@%p3 bra 	$L__BB1_2;
	cvta.to.global.u64 	%rd3, %rd1;
	cvta.to.global.u64 	%rd4, %rd2;
	div.s32 	%r14, %r1, %r5;
	mul.lo.s32 	%r15, %r14, %r5;
	sub.s32 	%r16, %r1, %r15;
	div.s32 	%r17, %r13, %r5;
	mul.lo.s32 	%r18, %r17, %r5;
	sub.s32 	%r19, %r13, %r18;
	mad.lo.s32 	%r20, %r16, %r5, %r19;
	div.s32 	%r21, %r3, %r5;
	div.s32 	%r22, %r6, %r5;
	mad.lo.s32 	%r23, %r21, %r20, %r14;
	mad.lo.s32 	%r24, %r23, %r22, %r17;
	mul.wide.s32 	%rd5, %r24, 4;
	add.s64 	%rd6, %rd3, %rd5;
	ld.global.f32 	%f1, [%rd6];
	mad.lo.s32 	%r25, %r6, %r1, %r13;
	mul.wide.s32 	%rd7, %r25, 4;
	add.s64 	%rd8, %rd4, %rd7;
	st.global.f32 	[%rd8], %f1;
$L__BB1_2:
	ret;

}


// ===== COMPILED SASS (sm_100) =====

	.target	sm_100

	.elftype	@"ET_EXEC"


//--------------------- .note.nv.tkinfo           --------------------------
	.section	.note.nv.tkinfo,"",@"SHT_NOTE"
	.sectionflags	@"SHF_NOTE_NV_TKINFO"
	.tkinfo
        /*0018*/ 	.word	0x00000002
        /*0030*/ 	.string	""
        /*0030*/ 	.string	"ptxas"
        /*0030*/ 	.string	"Cuda compilation tools, release 13.0, V13.0.88"
        /*0030*/ 	.string	"Build cuda_13.0.r13.0/compiler.36424714_0"
        /*0030*/ 	.string	"-arch sm_100 -m 64 "



//--------------------- .note.nv.cuinfo           --------------------------
	.section	.note.nv.cuinfo,"",@"SHT_NOTE"
	.sectionflags	@"SHF_NOTE_NV_CUINFO"
        /*0018*/ 	.short	0x0002
        /*001a*/ 	.short	0x0064
        /*001c*/ 	.short	0x0082
	.zero		2


//--------------------- .nv.info                  --------------------------
	.section	.nv.info,"",@"SHT_CUDA_INFO"
	.align	4


	//----- nvinfo : EIATTR_REGCOUNT
	.align		4
        /*0000*/ 	.byte	0x04, 0x2f
        /*0002*/ 	.short	(.L_1 - .L_0)
	.align		4
.L_0:
        /*0004*/ 	.word	index@(_Z11fold_kernelPKfPfiii)
        /*0008*/ 	.word	0x00000016


	//----- nvinfo : EIATTR_FRAME_SIZE
	.align		4
.L_1:
        /*000c*/ 	.byte	0x04, 0x11
        /*000e*/ 	.short	(.L_3 - .L_2)
	.align		4
.L_2:
        /*0010*/ 	.word	index@(_Z11fold_kernelPKfPfiii)
        /*0014*/ 	.word	0x00000000


	//----- nvinfo : EIATTR_REGCOUNT
	.align		4
.L_3:
        /*0018*/ 	.byte	0x04, 0x2f
        /*001a*/ 	.short	(.L_5 - .L_4)
	.align		4
.L_4:
        /*001c*/ 	.word	index@(_Z13unfold_kernelPKfPfiii)
        /*0020*/ 	.word	0x00000014


	//----- nvinfo : EIATTR_FRAME_SIZE
	.align		4
.L_5:
        /*0024*/ 	.byte	0x04, 0x11
        /*0026*/ 	.short	(.L_7 - .L_6)
	.align		4
.L_6:
        /*0028*/ 	.word	index@(_Z13unfold_kernelPKfPfiii)
        /*002c*/ 	.word	0x00000000


	//----- nvinfo : EIATTR_MIN_STACK_SIZE
	.align		4
.L_7:
        /*0030*/ 	.byte	0x04, 0x12
        /*0032*/ 	.short	(.L_9 - .L_8)
	.align		4
.L_8:
        /*0034*/ 	.word	index@(_Z13unfold_kernelPKfPfiii)
        /*0038*/ 	.word	0x00000000


	//----- nvinfo : EIATTR_MIN_STACK_SIZE
	.align		4
.L_9:
        /*003c*/ 	.byte	0x04, 0x12
        /*003e*/ 	.short	(.L_11 - .L_10)
	.align		4
.L_10:
        /*0040*/ 	.word	index@(_Z11fold_kernelPKfPfiii)
        /*0044*/ 	.word	0x00000000
.L_11:


//--------------------- .nv.compat                --------------------------
	.section	.nv.compat,"",@"SHT_CUDA_COMPAT_INFO"
	.align	4
        /*0000*/ 	.byte	0x02, 0x09, 0x00, 0x00, 0x02, 0x02, 0x01, 0x00, 0x02, 0x05, 0x05, 0x00, 0x03, 0x07, 0x01, 0x01
        /*0010*/ 	.byte	0x02, 0x03, 0x00, 0x00, 0x02, 0x06, 0x01, 0x00, 0x04, 0x0b, 0x08, 0x00, 0x09, 0x00, 0x00, 0x00
        /*0020*/ 	.byte	0x00, 0x00, 0x00, 0x00


//--------------------- .nv.info._Z13unfold_kernelPKfPfiii --------------------------
	.section	.nv.info._Z13unfold_kernelPKfPfiii,"",@"SHT_CUDA_INFO"
	.sectionflags	@""
	.align	4


	//----- nvinfo : EIATTR_CUDA_API_VERSION
	.align		4
        /*0000*/ 	.byte	0x04, 0x37
        /*0002*/ 	.short	(.L_13 - .L_12)
.L_12:
        /*0004*/ 	.word	0x00000082


	//----- nvinfo : EIATTR_KPARAM_INFO
	.align		4
.L_13:
        /*0008*/ 	.byte	0x04, 0x17
        /*000a*/ 	.short	(.L_15 - .L_14)
.L_14:
        /*000c*/ 	.word	0x00000000
        /*0010*/ 	.short	0x0004
        /*0012*/ 	.short	0x0018
        /*0014*/ 	.byte	0x00, 0xf0, 0x11, 0x00


	//----- nvinfo : EIATTR_KPARAM_INFO
	.align		4
.L_15:
        /*0018*/ 	.byte	0x04, 0x17
        /*001a*/ 	.short	(.L_17 - .L_16)
.L_16:
        /*001c*/ 	.word	0x00000000
        /*0020*/ 	.short	0x0003
        /*0022*/ 	.short	0x0014
        /*0024*/ 	.byte	0x00, 0xf0, 0x11, 0x00


	//----- nvinfo : EIATTR_KPARAM_INFO
	.align		4
.L_17:
        /*0028*/ 	.byte	0x04, 0x17
        /*002a*/ 	.short	(.L_19 - .L_18)
.L_18:
        /*002c*/ 	.word	0x00000000
        /*0030*/ 	.short	0x0002
        /*0032*/ 	.short	0x0010
        /*0034*/ 	.byte	0x00, 0xf0, 0x11, 0x00


	//----- nvinfo : EIATTR_KPARAM_INFO
	.align		4
.L_19:
        /*0038*/ 	.byte	0x04, 0x17
        /*003a*/ 	.short	(.L_21 - .L_20)
.L_20:
        /*003c*/ 	.word	0x00000000
        /*0040*/ 	.short	0x0001
        /*0042*/ 	.short	0x0008
        /*0044*/ 	.byte	0x00, 0xf5, 0x21, 0x00


	//----- nvinfo : EIATTR_KPARAM_INFO
	.align		4
.L_21:
        /*0048*/ 	.byte	0x04, 0x17
        /*004a*/ 	.short	(.L_23 - .L_22)
.L_22:
        /*004c*/ 	.word	0x00000000
        /*0050*/ 	.short	0x0000
        /*0052*/ 	.short	0x0000
        /*0054*/ 	.byte	0x00, 0xf5, 0x21, 0x00


	//----- nvinfo : EIATTR_SPARSE_MMA_MASK
	.align		4
.L_23:
        /*0058*/ 	.byte	0x03, 0x50
        /*005a*/ 	.short	0x0000


	//----- nvinfo : EIATTR_MAXREG_COUNT
	.align		4
        /*005c*/ 	.byte	0x03, 0x1b
        /*005e*/ 	.short	0x00ff


	//----- nvinfo : EIATTR_MERCURY_ISA_VERSION
	.align		4
        /*0060*/ 	.byte	0x03, 0x5f
        /*0062*/ 	.short	0x0101


	//----- nvinfo : EIATTR_VRC_CTA_INIT_COUNT
	.align		4
        /*0064*/ 	.byte	0x02, 0x4a
	.zero		1
	.zero		1


	//----- nvinfo : EIATTR_EXIT_INSTR_OFFSETS
	.align		4
        /*0068*/ 	.byte	0x04, 0x1c
        /*006a*/ 	.short	(.L_25 - .L_24)


	//   ....[0]....
.L_24:
        /*006c*/ 	.word	0x000000c0


	//   ....[1]....
        /*0070*/ 	.word	0x000005f0


	//----- nvinfo : EIATTR_CBANK_PARAM_SIZE
	.align		4
.L_25:
        /*0074*/ 	.byte	0x03, 0x19
        /*0076*/ 	.short	0x001c


	//----- nvinfo : EIATTR_PARAM_CBANK
	.align		4
        /*0078*/ 	.byte	0x04, 0x0a
        /*007a*/ 	.short	(.L_27 - .L_26)
	.align		4
.L_26:
        /*007c*/ 	.word	index@(.nv.constant0._Z13unfold_kernelPKfPfiii)
        /*0080*/ 	.short	0x0380
        /*0082*/ 	.short	0x001c


	//----- nvinfo : EIATTR_SW_WAR
	.align		4
.L_27:
        /*0084*/ 	.byte	0x04, 0x36
        /*0086*/ 	.short	(.L_29 - .L_28)
.L_28:
        /*0088*/ 	.word	0x00000008
.L_29:


//--------------------- .nv.info._Z11fold_kernelPKfPfiii --------------------------
	.section	.nv.info._Z11fold_kernelPKfPfiii,"",@"SHT_CUDA_INFO"
	.sectionflags	@""
	.align	4


	//----- nvinfo : EIATTR_CUDA_API_VERSION
	.align		4
        /*0000*/ 	.byte	0x04, 0x37
        /*0002*/ 	.short	(.L_31 - .L_30)
.L_30:
        /*0004*/ 	.word	0x00000082


	//----- nvinfo : EIATTR_KPARAM_INFO
	.align		4
.L_31:
        /*0008*/ 	.byte	0x04, 0x17
        /*000a*/ 	.short	(.L_33 - .L_32)
.L_32:
        /*000c*/ 	.word	0x00000000
        /*0010*/ 	.short	0x0004
        /*0012*/ 	.short	0x0018
        /*0014*/ 	.byte	0x00, 0xf0, 0x11, 0x00


	//----- nvinfo : EIATTR_KPARAM_INFO
	.align		4
.L_33:
        /*0018*/ 	.byte	0x04, 0x17
        /*001a*/ 	.short	(.L_35 - .L_34)
.L_34:
        /*001c*/ 	.word	0x00000000
        /*0020*/ 	.short	0x0003
        /*0022*/ 	.short	0x0014
        /*0024*/ 	.byte	0x00, 0xf0, 0x11, 0x00


	//----- nvinfo : EIATTR_KPARAM_INFO
	.align		4
.L_35:
        /*0028*/ 	.byte	0x04, 0x17
        /*002a*/ 	.short	(.L_37 - .L_36)
.L_36:
        /*002c*/ 	.word	0x00000000
        /*0030*/ 	.short	0x0002
        /*0032*/ 	.short	0x0010
        /*0034*/ 	.byte	0x00, 0xf0, 0x11, 0x00


	//----- nvinfo : EIATTR_KPARAM_INFO
	.align		4
.L_37:
        /*0038*/ 	.byte	0x04, 0x17
        /*003a*/ 	.short	(.L_39 - .L_38)
.L_38:
        /*003c*/ 	.word	0x00000000
        /*0040*/ 	.short	0x0001
        /*0042*/ 	.short	0x0008
        /*0044*/ 	.byte	0x00, 0xf5, 0x21, 0x00


	//----- nvinfo : EIATTR_KPARAM_INFO
	.align		4
.L_39:
        /*0048*/ 	.byte	0x04, 0x17
        /*004a*/ 	.short	(.L_41 - .L_40)
.L_40:
        /*004c*/ 	.word	0x00000000
        /*0050*/ 	.short	0x0000
        /*0052*/ 	.short	0x0000
        /*0054*/ 	.byte	0x00, 0xf5, 0x21, 0x00


	//----- nvinfo : EIATTR_SPARSE_MMA_MASK
	.align		4
.L_41:
        /*0058*/ 	.byte	0x03, 0x50
        /*005a*/ 	.short	0x0000


	//----- nvinfo : EIATTR_MAXREG_COUNT
	.align		4
        /*005c*/ 	.byte	0x03, 0x1b
        /*005e*/ 	.short	0x00ff


	//----- nvinfo : EIATTR_MERCURY_ISA_VERSION
	.align		4
        /*0060*/ 	.byte	0x03, 0x5f
        /*0062*/ 	.short	0x0101


	//----- nvinfo : EIATTR_VRC_CTA_INIT_COUNT
	.align		4
        /*0064*/ 	.byte	0x02, 0x4a
	.zero		1
	.zero		1


	//----- nvinfo : EIATTR_EXIT_INSTR_OFFSETS
	.align		4
        /*0068*/ 	.byte	0x04, 0x1c
        /*006a*/ 	.short	(.L_43 - .L_42)


	//   ....[0]....
.L_42:
        /*006c*/ 	.word	0x000000c0


	//   ....[1]....
        /*0070*/ 	.word	0x000005d0


	//----- nvinfo : EIATTR_CBANK_PARAM_SIZE
	.align		4
.L_43:
        /*0074*/ 	.byte	0x03, 0x19
        /*0076*/ 	.short	0x001c


	//----- nvinfo : EIATTR_PARAM_CBANK
	.align		4
        /*0078*/ 	.byte	0x04, 0x0a
        /*007a*/ 	.short	(.L_45 - .L_44)
	.align		4
.L_44:
        /*007c*/ 	.word	index@(.nv.constant0._Z11fold_kernelPKfPfiii)
        /*0080*/ 	.short	0x0380
        /*0082*/ 	.short	0x001c


	//----- nvinfo : EIATTR_SW_WAR
	.align		4
.L_45:
        /*0084*/ 	.byte	0x04, 0x36
        /*0086*/ 	.short	(.L_47 - .L_46)
.L_46:
        /*0088*/ 	.word	0x00000008
.L_47:


//--------------------- .nv.callgraph             --------------------------
	.section	.nv.callgraph,"",@"SHT_CUDA_CALLGRAPH"
	.align	4
	.sectionentsize	8
	.align		4
        /*0000*/ 	.word	0x00000000
	.align		4
        /*0004*/ 	.word	0xffffffff
	.align		4
        /*0008*/ 	.word	0x00000000
	.align		4
        /*000c*/ 	.word	0xfffffffe
	.align		4
        /*0010*/ 	.word	0x00000000
	.align		4
        /*0014*/ 	.word	0xfffffffd
	.align		4
        /*0018*/ 	.word	0x00000000
	.align		4
        /*001c*/ 	.word	0xfffffffc


//--------------------- .text._Z13unfold_kernelPKfPfiii --------------------------
	.section	.text._Z13unfold_kernelPKfPfiii,"ax",@progbits
	.align	128
        .global         _Z13unfold_kernelPKfPfiii
        .type           _Z13unfold_kernelPKfPfiii,@function
        .size           _Z13unfold_kernelPKfPfiii,(.L_x_2 - _Z13unfold_kernelPKfPfiii)
        .other          _Z13unfold_kernelPKfPfiii,@"STO_CUDA_ENTRY STV_DEFAULT"
_Z13unfold_kernelPKfPfiii:
.text._Z13unfold_kernelPKfPfiii:
[----:B------:R-:W-:Y:S01]  /*0000*/  LDC R1, c[0x0][0x37c] ;  /* 0x0000df00ff017b82 */ /* 0x000fe20000000800 */
[----:B------:R-:W0:Y:S07]  /*0010*/  S2R R0, SR_TID.Y ;  /* 0x0000000000007919 */ /* 0x000e2e0000002200 */
[----:B------:R-:W1:Y:S01]  /*0020*/  LDC R4, c[0x0][0x360] ;  /* 0x0000d800ff047b82 */ /* 0x000e620000000800 */
[----:B------:R-:W1:Y:S07]  /*0030*/  S2R R5, SR_TID.X ;  /* 0x0000000000057919 */ /* 0x000e6e0000002100 */
[----:B------:R-:W0:Y:S08]  /*0040*/  S2UR UR5, SR_CTAID.Y ;  /* 0x00000000000579c3 */ /* 0x000e300000002600 */
[----:B------:R-:W0:Y:S08]  /*0050*/  LDC R7, c[0x0][0x364] ;  /* 0x0000d900ff077b82 */ /* 0x000e300000000800 */
[----:B------:R-:W1:Y:S08]  /*0060*/  S2UR UR4, SR_CTAID.X ;  /* 0x00000000000479c3 */ /* 0x000e700000002500 */
[----:B------:R-:W2:Y:S01]  /*0070*/  LDC.64 R2, c[0x0][0x390] ;  /* 0x0000e400ff027b82 */ /* 0x000ea20000000a00 */
[----:B0-----:R-:W-:-:S02]  /*0080*/  IMAD R0, R7, UR5, R0 ;  /* 0x0000000507007c24 */ /* 0x001fc4000f8e0200 */
[----:B-1----:R-:W-:-:S03]  /*0090*/  IMAD R5, R4, UR4, R5 ;  /* 0x0000000404057c24 */ /* 0x002fc6000f8e0205 */
[----:B--2---:R-:W-:-:S04]  /*00a0*/  ISETP.GE.AND P0, PT, R0, R3, PT ;  /* 0x000000030000720c */ /* 0x004fc80003f06270 */
[----:B------:R-:W-:-:S13]  /*00b0*/  ISETP.GE.OR P0, PT, R5, R2, P0 ;  /* 0x000000020500720c */ /* 0x000fda0000706670 */
[----:B------:R-:W-:Y:S05]  /*00c0*/  @P0 EXIT ;  /* 0x000000000000094d */ /* 0x000fea0003800000 */
[----:B------:R-:W0:Y:S01]  /*00d0*/  LDC R4, c[0x0][0x398] ;  /* 0x0000e600ff047b82 */ /* 0x000e220000000800 */
[----:B------:R-:W-:Y:S01]  /*00e0*/  IABS R12, R5 ;  /* 0x00000005000c7213 */ /* 0x000fe20000000000 */
[----:B------:R-:W1:Y:S01]  /*00f0*/  LDCU.64 UR4, c[0x0][0x358] ;  /* 0x00006b00ff0477ac */ /* 0x000e620008000a00 */
[----:B------:R-:W-:Y:S02]  /*0100*/  IABS R13, R0 ;  /* 0x00000000000d7213 */ /* 0x000fe40000000000 */
[----:B------:R-:W-:Y:S02]  /*0110*/  IABS R15, R2 ;  /* 0x00000002000f7213 */ /* 0x000fe40000000000 */
[----:B------:R-:W-:Y:S02]  /*0120*/  IABS R17, R3 ;  /* 0x0000000300117213 */ /* 0x000fe40000000000 */
[-C--:B0-----:R-:W-:Y:S02]  /*0130*/  IABS R6, R4.reuse ;  /* 0x0000000400067213 */ /* 0x081fe40000000000 */
[----:B------:R-:W-:-:S02]  /*0140*/  LOP3.LUT R2, R2, R4, RZ, 0x3c, !PT ;  /* 0x0000000402027212 */ /* 0x000fc400078e3cff */
[----:B------:R-:W0:Y:S02]  /*0150*/  I2F.RP R7, R6 ;  /* 0x0000000600077306 */ /* 0x000e240000209400 */
[----:B------:R-:W-:Y:S02]  /*0160*/  ISETP.GE.AND P1, PT, R2, RZ, PT ;  /* 0x000000ff0200720c */ /* 0x000fe40003f26270 */
[----:B------:R-:W-:-:S04]  /*0170*/  LOP3.LUT R2, R5, R4, RZ, 0x3c, !PT ;  /* 0x0000000405027212 */ /* 0x000fc800078e3cff */
[----:B0-----:R-:W0:Y:S02]  /*0180*/  MUFU.RCP R7, R7 ;  /* 0x0000000700077308 */ /* 0x001e240000001000 */
[----:B0-----:R-:W-:-:S06]  /*0190*/  VIADD R8, R7, 0xffffffe ;  /* 0x0ffffffe07087836 */ /* 0x001fcc0000000000 */
[----:B------:R0:W2:Y:S02]  /*01a0*/  F2I.FTZ.U32.TRUNC.NTZ R9, R8 ;  /* 0x0000000800097305 */ /* 0x0000a4000021f000 */
[----:B0-----:R-:W-:Y:S02]  /*01b0*/  HFMA2 R8, -RZ, RZ, 0, 0 ;  /* 0x00000000ff087431 */ /* 0x001fe400000001ff */
[----:B--2---:R-:W-:-:S04]  /*01c0*/  IMAD.MOV R11, RZ, RZ, -R9 ;  /* 0x000000ffff0b7224 */ /* 0x004fc800078e0a09 */
[----:B------:R-:W-:-:S04]  /*01d0*/  IMAD R11, R11, R6, RZ ;  /* 0x000000060b0b7224 */ /* 0x000fc800078e02ff */
[----:B------:R-:W-:-:S04]  /*01e0*/  IMAD.HI.U32 R10, R9, R11, R8 ;  /* 0x0000000b090a7227 */ /* 0x000fc800078e0008 */
[----:B------:R-:W-:Y:S02]  /*01f0*/  IMAD.MOV.U32 R11, RZ, RZ, R12 ;  /* 0x000000ffff0b7224 */ /* 0x000fe400078e000c */
[----:B------:R-:W-:-:S04]  /*0200*/  IMAD.HI.U32 R9, R10, R13, RZ ;  /* 0x0000000d0a097227 */ /* 0x000fc800078e00ff */
[----:B------:R-:W-:Y:S01]  /*0210*/  IMAD.HI.U32 R7, R10, R11, RZ ;  /* 0x0000000b0a077227 */ /* 0x000fe200078e00ff */
[----:B------:R-:W-:-:S03]  /*0220*/  IADD3 R14, PT, PT, -R9, RZ, RZ ;  /* 0x000000ff090e7210 */ /* 0x000fc60007ffe1ff */
[----:B------:R-:W-:Y:S02]  /*0230*/  IMAD.MOV R12, RZ, RZ, -R7 ;  /* 0x000000ffff0c7224 */ /* 0x000fe400078e0a07 */
[C---:B------:R-:W-:Y:S02]  /*0240*/  IMAD R13, R6.reuse, R14, R13 ;  /* 0x0000000e060d7224 */ /* 0x040fe400078e020d */
[----:B------:R-:W-:Y:S02]  /*0250*/  IMAD R11, R6, R12, R11 ;  /* 0x0000000c060b7224 */ /* 0x000fe400078e020b */
[----:B------:R-:W-:Y:S01]  /*0260*/  IMAD.HI.U32 R8, R10, R15, RZ ;  /* 0x0000000f0a087227 */ /* 0x000fe200078e00ff */
[C---:B------:R-:W-:Y:S02]  /*0270*/  ISETP.GT.U32.AND P5, PT, R6.reuse, R13, PT ;  /* 0x0000000d0600720c */ /* 0x040fe40003fa4070 */
[----:B------:R-:W-:Y:S01]  /*0280*/  ISETP.GT.U32.AND P4, PT, R6, R11, PT ;  /* 0x0000000b0600720c */ /* 0x000fe20003f84070 */
[----:B------:R-:W-:-:S02]  /*0290*/  IMAD.MOV R12, RZ, RZ, -R8 ;  /* 0x000000ffff0c7224 */ /* 0x000fc400078e0a08 */
[----:B------:R-:W-:-:S04]  /*02a0*/  IMAD.HI.U32 R10, R10, R17, RZ ;  /* 0x000000110a0a7227 */ /* 0x000fc800078e00ff */
[C---:B------:R-:W-:Y:S02]  /*02b0*/  IMAD R15, R6.reuse, R12, R15 ;  /* 0x0000000c060f7224 */ /* 0x040fe400078e020f */
[----:B------:R-:W-:Y:S02]  /*02c0*/  IMAD.MOV R14, RZ, RZ, -R10 ;  /* 0x000000ffff0e7224 */ /* 0x000fe400078e0a0a */
[----:B------:R-:W-:Y:S01]  /*02d0*/  @!P5 IMAD.IADD R13, R13, 0x1, -R6 ;  /* 0x000000010d0dd824 */ /* 0x000fe200078e0a06 */
[C---:B------:R-:W-:Y:S01]  /*02e0*/  ISETP.GT.U32.AND P3, PT, R6.reuse, R15, PT ;  /* 0x0000000f0600720c */ /* 0x040fe20003f64070 */
[----:B------:R-:W-:Y:S01]  /*02f0*/  IMAD R17, R6, R14, R17 ;  /* 0x0000000e06117224 */ /* 0x000fe200078e0211 */
[-C--:B------:R-:W-:Y:S01]  /*0300*/  @!P4 IADD3 R11, PT, PT, R11, -R6.reuse, RZ ;  /* 0x800000060b0bc210 */ /* 0x080fe20007ffe0ff */
[----:B------:R-:W-:Y:S01]  /*0310*/  @!P4 VIADD R7, R7, 0x1 ;  /* 0x000000010707c836 */ /* 0x000fe20000000000 */
[-C--:B------:R-:W-:Y:S01]  /*0320*/  ISETP.GE.U32.AND P2, PT, R13, R6.reuse, PT ;  /* 0x000000060d00720c */ /* 0x080fe20003f46070 */
[----:B------:R-:W-:Y:S01]  /*0330*/  @!P5 VIADD R9, R9, 0x1 ;  /* 0x000000010909d836 */ /* 0x000fe20000000000 */
[----:B------:R-:W-:-:S02]  /*0340*/  ISETP.GE.U32.AND P6, PT, R11, R6, PT ;  /* 0x000000060b00720c */ /* 0x000fc40003fc6070 */
[----:B------:R-:W-:Y:S02]  /*0350*/  ISETP.GT.U32.AND P0, PT, R6, R17, PT ;  /* 0x000000110600720c */ /* 0x000fe40003f04070 */
[----:B------:R-:W-:-:S03]  /*0360*/  LOP3.LUT R11, R0, R4, RZ, 0x3c, !PT ;  /* 0x00000004000b7212 */ /* 0x000fc600078e3cff */
[----:B------:R-:W-:Y:S01]  /*0370*/  @!P3 VIADD R8, R8, 0x1 ;  /* 0x000000010808b836 */ /* 0x000fe20000000000 */
[-C--:B------:R-:W-:Y:S02]  /*0380*/  @!P3 IADD3 R15, PT, PT, R15, -R6.reuse, RZ ;  /* 0x800000060f0fb210 */ /* 0x080fe40007ffe0ff */
[----:B------:R-:W-:Y:S01]  /*0390*/  ISETP.GE.AND P3, PT, R2, RZ, PT ;  /* 0x000000ff0200720c */ /* 0x000fe20003f66270 */
[----:B------:R-:W-:Y:S01]  /*03a0*/  @P2 VIADD R9, R9, 0x1 ;  /* 0x0000000109092836 */ /* 0x000fe20000000000 */
[----:B------:R-:W-:Y:S01]  /*03b0*/  ISETP.GE.AND P4, PT, R11, RZ, PT ;  /* 0x000000ff0b00720c */ /* 0x000fe20003f86270 */
[----:B------:R-:W-:Y:S01]  /*03c0*/  @P6 VIADD R7, R7, 0x1 ;  /* 0x0000000107076836 */ /* 0x000fe20000000000 */
[-C--:B------:R-:W-:Y:S01]  /*03d0*/  ISETP.GE.U32.AND P6, PT, R15, R6.reuse, PT ;  /* 0x000000060f00720c */ /* 0x080fe20003fc6070 */
[----:B------:R-:W-:Y:S01]  /*03e0*/  IMAD.MOV.U32 R12, RZ, RZ, R9 ;  /* 0x000000ffff0c7224 */ /* 0x000fe200078e0009 */
[----:B------:R-:W-:Y:S02]  /*03f0*/  @!P0 IADD3 R17, PT, PT, R17, -R6, RZ ;  /* 0x8000000611118210 */ /* 0x000fe40007ffe0ff */
[----:B------:R-:W-:-:S02]  /*0400*/  MOV R2, R7 ;  /* 0x0000000700027202 */ /* 0x000fc40000000f00 */
[----:B------:R-:W-:Y:S02]  /*0410*/  LOP3.LUT R11, R3, R4, RZ, 0x3c, !PT ;  /* 0x00000004030b7212 */ /* 0x000fe400078e3cff */
[----:B------:R-:W-:Y:S02]  /*0420*/  ISETP.GE.U32.AND P5, PT, R17, R6, PT ;  /* 0x000000061100720c */ /* 0x000fe40003fa6070 */
[----:B------:R-:W-:Y:S01]  /*0430*/  @!P3 IADD3 R2, PT, PT, -R2, RZ, RZ ;  /* 0x000000ff0202b210 */ /* 0x000fe20007ffe1ff */
[----:B------:R-:W-:Y:S01]  /*0440*/  @!P4 IMAD.MOV R12, RZ, RZ, -R12 ;  /* 0x000000ffff0cc224 */ /* 0x000fe200078e0a0c */
[----:B------:R-:W-:Y:S01]  /*0450*/  ISETP.NE.AND P3, PT, R4, RZ, PT ;  /* 0x000000ff0400720c */ /* 0x000fe20003f65270 */
[----:B------:R-:W0:Y:S01]  /*0460*/  LDC.64 R6, c[0x0][0x380] ;  /* 0x0000e000ff067b82 */ /* 0x000e220000000a00 */
[----:B------:R-:W-:Y:S01]  /*0470*/  LOP3.LUT R9, RZ, R4, RZ, 0x33, !PT ;  /* 0x00000004ff097212 */ /* 0x000fe200078e33ff */
[----:B------:R-:W-:Y:S01]  /*0480*/  @P6 VIADD R8, R8, 0x1 ;  /* 0x0000000108086836 */ /* 0x000fe20000000000 */
[----:B------:R-:W-:-:S02]  /*0490*/  ISETP.GE.AND P2, PT, R11, RZ, PT ;  /* 0x000000ff0b00720c */ /* 0x000fc40003f46270 */
[C---:B------:R-:W-:Y:S01]  /*04a0*/  SEL R13, R9.reuse, R2, !P3 ;  /* 0x00000002090d7207 */ /* 0x040fe20005800000 */
[----:B------:R-:W-:Y:S01]  /*04b0*/  @!P1 IMAD.MOV R8, RZ, RZ, -R8 ;  /* 0x000000ffff089224 */ /* 0x000fe200078e0a08 */
[C---:B------:R-:W-:Y:S02]  /*04c0*/  SEL R12, R9.reuse, R12, !P3 ;  /* 0x0000000c090c7207 */ /* 0x040fe40005800000 */
[----:B------:R-:W-:Y:S01]  /*04d0*/  @!P0 IADD3 R10, PT, PT, R10, 0x1, RZ ;  /* 0x000000010a0a8810 */ /* 0x000fe20007ffe0ff */
[----:B------:R-:W-:Y:S01]  /*04e0*/  IMAD.MOV R2, RZ, RZ, -R13 ;  /* 0x000000ffff027224 */ /* 0x000fe200078e0a0d */
[----:B------:R-:W-:Y:S02]  /*04f0*/  IADD3 R11, PT, PT, -R12, RZ, RZ ;  /* 0x000000ff0c0b7210 */ /* 0x000fe40007ffe1ff */
[----:B------:R-:W-:Y:S01]  /*0500*/  @P5 IADD3 R10, PT, PT, R10, 0x1, RZ ;  /* 0x000000010a0a5810 */ /* 0x000fe20007ffe0ff */
[C---:B------:R-:W-:Y:S01]  /*0510*/  IMAD R2, R4.reuse, R2, R5 ;  /* 0x0000000204027224 */ /* 0x040fe200078e0205 */
[----:B------:R-:W-:Y:S01]  /*0520*/  SEL R8, R9, R8, !P3 ;  /* 0x0000000809087207 */ /* 0x000fe20005800000 */
[----:B------:R-:W-:Y:S01]  /*0530*/  IMAD R11, R4, R11, R0 ;  /* 0x0000000b040b7224 */ /* 0x000fe200078e0200 */
[----:B------:R-:W-:-:S03]  /*0540*/  @!P2 IADD3 R10, PT, PT, -R10, RZ, RZ ;  /* 0x000000ff0a0aa210 */ /* 0x000fc60007ffe1ff */
[----:B------:R-:W-:Y:S01]  /*0550*/  IMAD R2, R2, R4, R11 ;  /* 0x0000000402027224 */ /* 0x000fe200078e020b */
[----:B------:R-:W-:-:S03]  /*0560*/  SEL R9, R9, R10, !P3 ;  /* 0x0000000a09097207 */ /* 0x000fc60005800000 */
[----:B------:R-:W-:-:S04]  /*0570*/  IMAD R2, R2, R8, R13 ;  /* 0x0000000802027224 */ /* 0x000fc800078e020d */
[----:B------:R-:W-:-:S04]  /*0580*/  IMAD R9, R9, R2, R12 ;  /* 0x0000000209097224 */ /* 0x000fc800078e020c */
[----:B0-----:R-:W-:Y:S02]  /*0590*/  IMAD.WIDE R6, R9, 0x4, R6 ;  /* 0x0000000409067825 */ /* 0x001fe400078e0206 */
[----:B------:R-:W0:Y:S04]  /*05a0*/  LDC.64 R8, c[0x0][0x388] ;  /* 0x0000e200ff087b82 */ /* 0x000e280000000a00 */
[----:B-1----:R-:W2:Y:S01]  /*05b0*/  LDG.E R7, desc[UR4][R6.64] ;  /* 0x0000000406077981 */ /* 0x002ea2000c1e1900 */
[----:B------:R-:W-:-:S04]  /*05c0*/  IMAD R3, R5, R3, R0 ;  /* 0x0000000305037224 */ /* 0x000fc800078e0200 */
[----:B0-----:R-:W-:-:S05]  /*05d0*/  IMAD.WIDE R2, R3, 0x4, R8 ;  /* 0x0000000403027825 */ /* 0x001fca00078e0208 */
[----:B--2---:R-:W-:Y:S01]  /*05e0*/  STG.E desc[UR4][R2.64], R7 ;  /* 0x0000000702007986 */ /* 0x004fe2000c101904 */
[----:B------:R-:W-:Y:S05]  /*05f0*/  EXIT ;  /* 0x000000000000794d */ /* 0x000fea0003800000 */
.L_x_0:
[----:B------:R-:W-:-:S00]  /*0600*/  BRA `(.L_x_0) ;  /* 0xfffffffc00fc7947 */ /* 0x000fc0000383ffff */
[----:B------:R-:W-:-:S00]  /*0610*/  NOP ;  /* 0x0000000000007918 */ /* 0x000fc00000000000 */
        /* <DEDUP_REMOVED lines=14> */
.L_x_2:


//--------------------- .text._Z11fold_kernelPKfPfiii --------------------------
	.section	.text._Z11fold_kernelPKfPfiii,"ax",@progbits
	.align	128
        .global         _Z11fold_kernelPKfPfiii
        .type           _Z11fold_kernelPKfPfiii,@function
        .size           _Z11fold_kernelPKfPfiii,(.L_x_3 - _Z11fold_kernelPKfPfiii)
        .other          _Z11fold_kernelPKfPfiii,@"STO_CUDA_ENTRY STV_DEFAULT"
_Z11fold_kernelPKfPfiii:
.text._Z11fold_kernelPKfPfiii:
        /* <DEDUP_REMOVED lines=13> */
[----:B------:R-:W0:Y:S01]  /*00d0*/  LDC.64 R10, c[0x0][0x380] ;  /* 0x0000e000ff0a7b82 */ /* 0x000e220000000a00 */
[----:B------:R-:W1:Y:S01]  /*00e0*/  LDCU.64 UR4, c[0x0][0x358] ;  /* 0x00006b00ff0477ac */ /* 0x000e620008000a00 */
[----:B------:R-:W-:-:S06]  /*00f0*/  IMAD R5, R0, R3, R4 ;  /* 0x0000000300057224 */ /* 0x000fcc00078e0204 */
[----:B------:R-:W2:Y:S01]  /*0100*/  LDC R7, c[0x0][0x398] ;  /* 0x0000e600ff077b82 */ /* 0x000ea20000000800 */
[----:B0-----:R-:W-:-:S05]  /*0110*/  IMAD.WIDE R10, R5, 0x4, R10 ;  /* 0x00000004050a7825 */ /* 0x001fca00078e020a */
[----:B-1----:R0:W3:Y:S01]  /*0120*/  LDG.E R5, desc[UR4][R10.64] ;  /* 0x000000040a057981 */ /* 0x0020e2000c1e1900 */
[----:B------:R-:W-:Y:S02]  /*0130*/  IABS R15, R4 ;  /* 0x00000004000f7213 */ /* 0x000fe40000000000 */
[----:B--2---:R-:W-:Y:S02]  /*0140*/  IABS R8, R7 ;  /* 0x0000000700087213 */ /* 0x004fe40000000000 */
[----:B------:R-:W-:Y:S02]  /*0150*/  IABS R17, R2 ;  /* 0x0000000200117213 */ /* 0x000fe40000000000 */
[----:B------:R-:W1:Y:S01]  /*0160*/  I2F.RP R6, R8 ;  /* 0x0000000800067306 */ /* 0x000e620000209400 */
[----:B------:R-:W-:Y:S02]  /*0170*/  IABS R19, R3 ;  /* 0x0000000300137213 */ /* 0x000fe40000000000 */
[----:B0-----:R-:W-:-:S02]  /*0180*/  IABS R10, R0 ;  /* 0x00000000000a7213 */ /* 0x001fc40000000000 */
[-C--:B------:R-:W-:Y:S02]  /*0190*/  LOP3.LUT R2, R2, R7.reuse, RZ, 0x3c, !PT ;  /* 0x0000000702027212 */ /* 0x080fe400078e3cff */
[-C--:B------:R-:W-:Y:S02]  /*01a0*/  LOP3.LUT R3, R3, R7.reuse, RZ, 0x3c, !PT ;  /* 0x0000000703037212 */ /* 0x080fe400078e3cff */
[----:B------:R-:W-:Y:S02]  /*01b0*/  ISETP.GE.AND P2, PT, R2, RZ, PT ;  /* 0x000000ff0200720c */ /* 0x000fe40003f46270 */
[----:B------:R-:W-:Y:S01]  /*01c0*/  LOP3.LUT R2, R0, R7, RZ, 0x3c, !PT ;  /* 0x0000000700027212 */ /* 0x000fe200078e3cff */
[----:B-1----:R-:W0:Y:S02]  /*01d0*/  MUFU.RCP R6, R6 ;  /* 0x0000000600067308 */ /* 0x002e240000001000 */
[----:B0-----:R-:W-:-:S06]  /*01e0*/  VIADD R12, R6, 0xffffffe ;  /* 0x0ffffffe060c7836 */ /* 0x001fcc0000000000 */
[----:B------:R0:W1:Y:S02]  /*01f0*/  F2I.FTZ.U32.TRUNC.NTZ R13, R12 ;  /* 0x0000000c000d7305 */ /* 0x000064000021f000 */
[----:B0-----:R-:W-:Y:S02]  /*0200*/  HFMA2 R12, -RZ, RZ, 0, 0 ;  /* 0x00000000ff0c7431 */ /* 0x001fe400000001ff */
[----:B-1----:R-:W-:-:S04]  /*0210*/  IMAD.MOV R9, RZ, RZ, -R13 ;  /* 0x000000ffff097224 */ /* 0x002fc800078e0a0d */
        /* <DEDUP_REMOVED lines=8> */
[C---:B------:R-:W-:Y:S02]  /*02a0*/  IMAD R13, R8.reuse, R12, R13 ;  /* 0x0000000c080d7224 */ /* 0x040fe400078e020d */
[----:B------:R-:W-:Y:S01]  /*02b0*/  IMAD.HI.U32 R6, R9, R17, RZ ;  /* 0x0000001109067227 */ /* 0x000fe200078e00ff */
[C---:B------:R-:W-:Y:S02]  /*02c0*/  ISETP.GT.U32.AND P5, PT, R8.reuse, R15, PT ;  /* 0x0000000f0800720c */ /* 0x040fe40003fa4070 */
[----:B------:R-:W-:Y:S01]  /*02d0*/  ISETP.GT.U32.AND P1, PT, R8, R13, PT ;  /* 0x0000000d0800720c */ /* 0x000fe20003f24070 */
[----:B------:R-:W-:-:S02]  /*02e0*/  IMAD.MOV R12, RZ, RZ, -R6 ;  /* 0x000000ffff0c7224 */ /* 0x000fc400078e0a06 */
[----:B------:R-:W-:-:S04]  /*02f0*/  IMAD.HI.U32 R9, R9, R19, RZ ;  /* 0x0000001309097227 */ /* 0x000fc800078e00ff */
[----:B------:R-:W-:Y:S01]  /*0300*/  IMAD R17, R8, R12, R17 ;  /* 0x0000000c08117224 */ /* 0x000fe200078e0211 */
[----:B------:R-:W-:Y:S01]  /*0310*/  LOP3.LUT R12, R4, R7, RZ, 0x3c, !PT ;  /* 0x00000007040c7212 */ /* 0x000fe200078e3cff */
[----:B------:R-:W-:Y:S02]  /*0320*/  IMAD.MOV R14, RZ, RZ, -R9 ;  /* 0x000000ffff0e7224 */ /* 0x000fe400078e0a09 */
[----:B------:R-:W-:Y:S01]  /*0330*/  @!P5 IMAD.IADD R15, R15, 0x1, -R8 ;  /* 0x000000010f0fd824 */ /* 0x000fe200078e0a08 */
[C---:B------:R-:W-:Y:S01]  /*0340*/  ISETP.GT.U32.AND P0, PT, R8.reuse, R17, PT ;  /* 0x000000110800720c */ /* 0x040fe20003f04070 */
[C---:B------:R-:W-:Y:S01]  /*0350*/  IMAD R19, R8.reuse, R14, R19 ;  /* 0x0000000e08137224 */ /* 0x040fe200078e0213 */
[-C--:B------:R-:W-:Y:S01]  /*0360*/  @!P1 IADD3 R13, PT, PT, R13, -R8.reuse, RZ ;  /* 0x800000080d0d9210 */ /* 0x080fe20007ffe0ff */
[----:B------:R-:W-:Y:S01]  /*0370*/  @!P1 VIADD R11, R11, 0x1 ;  /* 0x000000010b0b9836 */ /* 0x000fe20000000000 */
[----:B------:R-:W-:Y:S02]  /*0380*/  ISETP.GE.U32.AND P4, PT, R15, R8, PT ;  /* 0x000000080f00720c */ /* 0x000fe40003f86070 */
[----:B------:R-:W-:-:S02]  /*0390*/  ISETP.GT.U32.AND P3, PT, R8, R19, PT ;  /* 0x000000130800720c */ /* 0x000fc40003f64070 */
[-C--:B------:R-:W-:Y:S02]  /*03a0*/  ISETP.GE.U32.AND P6, PT, R13, R8.reuse, PT ;  /* 0x000000080d00720c */ /* 0x080fe40003fc6070 */
[----:B------:R-:W-:Y:S02]  /*03b0*/  ISETP.GE.AND P1, PT, R12, RZ, PT ;  /* 0x000000ff0c00720c */ /* 0x000fe40003f26270 */
[----:B------:R-:W-:Y:S01]  /*03c0*/  @!P5 IADD3 R10, PT, PT, R10, 0x1, RZ ;  /* 0x000000010a0ad810 */ /* 0x000fe20007ffe0ff */
[----:B------:R-:W-:Y:S01]  /*03d0*/  @!P0 VIADD R6, R6, 0x1 ;  /* 0x0000000106068836 */ /* 0x000fe20000000000 */
[-C--:B------:R-:W-:Y:S02]  /*03e0*/  @!P0 IADD3 R17, PT, PT, R17, -R8.reuse, RZ ;  /* 0x8000000811118210 */ /* 0x080fe40007ffe0ff */
[----:B------:R-:W-:Y:S01]  /*03f0*/  ISETP.GE.AND P0, PT, R2, RZ, PT ;  /* 0x000000ff0200720c */ /* 0x000fe20003f06270 */
[----:B------:R-:W-:Y:S01]  /*0400*/  @P4 VIADD R10, R10, 0x1 ;  /* 0x000000010a0a4836 */ /* 0x000fe20000000000 */
[----:B------:R-:W-:Y:S01]  /*0410*/  ISETP.NE.AND P4, PT, R7, RZ, PT ;  /* 0x000000ff0700720c */ /* 0x000fe20003f85270 */
[----:B------:R-:W-:Y:S01]  /*0420*/  @!P3 IMAD.IADD R19, R19, 0x1, -R8 ;  /* 0x000000011313b824 */ /* 0x000fe200078e0a08 */
[----:B------:R-:W-:Y:S01]  /*0430*/  @!P3 IADD3 R9, PT, PT, R9, 0x1, RZ ;  /* 0x000000010909b810 */ /* 0x000fe20007ffe0ff */
[----:B------:R-:W-:Y:S01]  /*0440*/  @P6 VIADD R11, R11, 0x1 ;  /* 0x000000010b0b6836 */ /* 0x000fe20000000000 */
[-C--:B------:R-:W-:Y:S01]  /*0450*/  ISETP.GE.U32.AND P6, PT, R17, R8.reuse, PT ;  /* 0x000000081100720c */ /* 0x080fe20003fc6070 */
[----:B------:R-:W-:Y:S01]  /*0460*/  @!P1 IMAD.MOV R10, RZ, RZ, -R10 ;  /* 0x000000ffff0a9224 */ /* 0x000fe200078e0a0a */
[----:B------:R-:W-:-:S02]  /*0470*/  ISETP.GE.U32.AND P5, PT, R19, R8, PT ;  /* 0x000000081300720c */ /* 0x000fc40003fa6070 */
[----:B------:R-:W-:-:S03]  /*0480*/  LOP3.LUT R8, RZ, R7, RZ, 0x33, !PT ;  /* 0x00000007ff087212 */ /* 0x000fc600078e33ff */
[----:B------:R-:W-:Y:S02]  /*0490*/  @!P0 IADD3 R11, PT, PT, -R11, RZ, RZ ;  /* 0x000000ff0b0b8210 */ /* 0x000fe40007ffe1ff */
[----:B------:R-:W-:Y:S02]  /*04a0*/  ISETP.GE.AND P0, PT, R3, RZ, PT ;  /* 0x000000ff0300720c */ /* 0x000fe40003f06270 */
[C---:B------:R-:W-:Y:S01]  /*04b0*/  SEL R12, R8.reuse, R11, !P4 ;  /* 0x0000000b080c7207 */ /* 0x040fe20006000000 */
[----:B------:R-:W0:Y:S01]  /*04c0*/  LDC.64 R2, c[0x0][0x388] ;  /* 0x0000e200ff027b82 */ /* 0x000e220000000a00 */
[----:B------:R-:W-:Y:S01]  /*04d0*/  SEL R13, R8, R10, !P4 ;  /* 0x0000000a080d7207 */ /* 0x000fe20006000000 */
[----:B------:R-:W-:Y:S01]  /*04e0*/  @P6 VIADD R6, R6, 0x1 ;  /* 0x0000000106066836 */ /* 0x000fe20000000000 */
[----:B------:R-:W-:Y:S01]  /*04f0*/  IADD3 R10, PT, PT, -R12, RZ, RZ ;  /* 0x000000ff0c0a7210 */ /* 0x000fe20007ffe1ff */
[----:B------:R-:W-:Y:S01]  /*0500*/  @P5 VIADD R9, R9, 0x1 ;  /* 0x0000000109095836 */ /* 0x000fe20000000000 */
[----:B------:R-:W-:Y:S01]  /*0510*/  IADD3 R11, PT, PT, -R13, RZ, RZ ;  /* 0x000000ff0d0b7210 */ /* 0x000fe20007ffe1ff */
[----:B------:R-:W-:-:S02]  /*0520*/  @!P2 IMAD.MOV R6, RZ, RZ, -R6 ;  /* 0x000000ffff06a224 */ /* 0x000fc400078e0a06 */
[C---:B------:R-:W-:Y:S02]  /*0530*/  IMAD R10, R7.reuse, R10, R0 ;  /* 0x0000000a070a7224 */ /* 0x040fe400078e0200 */
[----:B------:R-:W-:Y:S01]  /*0540*/  IMAD R4, R7, R11, R4 ;  /* 0x0000000b07047224 */ /* 0x000fe200078e0204 */
[----:B------:R-:W-:Y:S02]  /*0550*/  @!P0 IADD3 R9, PT, PT, -R9, RZ, RZ ;  /* 0x000000ff09098210 */ /* 0x000fe40007ffe1ff */
[----:B------:R-:W-:Y:S01]  /*0560*/  SEL R6, R8, R6, !P4 ;  /* 0x0000000608067207 */ /* 0x000fe20006000000 */
[----:B------:R-:W-:Y:S01]  /*0570*/  IMAD R7, R10, R7, R4 ;  /* 0x000000070a077224 */ /* 0x000fe200078e0204 */
[----:B------:R-:W-:-:S03]  /*0580*/  SEL R8, R8, R9, !P4 ;  /* 0x0000000908087207 */ /* 0x000fc60006000000 */
[----:B------:R-:W-:-:S04]  /*0590*/  IMAD R7, R7, R6, R12 ;  /* 0x0000000607077224 */ /* 0x000fc800078e020c */
[----:B------:R-:W-:-:S04]  /*05a0*/  IMAD R7, R8, R7, R13 ;  /* 0x0000000708077224 */ /* 0x000fc800078e020d */
[----:B0-----:R-:W-:-:S05]  /*05b0*/  IMAD.WIDE R2, R7, 0x4, R2 ;  /* 0x0000000407027825 */ /* 0x001fca00078e0202 */
[----:B---3--:R-:W-:Y:S01]  /*05c0*/  STG.E desc[UR4][R2.64], R5 ;  /* 0x0000000502007986 */ /* 0x008fe2000c101904 */
[----:B------:R-:W-:Y:S05]  /*05d0*/  EXIT ;  /* 0x000000000000794d */ /* 0x000fea0003800000 */
.L_x_1:
        /* <DEDUP_REMOVED lines=10> */
.L_x_3:


//--------------------- .nv.shared.reserved.0     --------------------------
	.section	.nv.shared.reserved.0,"aw",@nobits
	.weak		__nv_reservedSMEM_offset_0_alias
	.size		__nv_reservedSMEM_offset_0_alias, 0, 64
	.other		__nv_reservedSMEM_offset_0_alias,@"STO_CUDA_RESERVED_SHARED STV_DEFAULT"
__nv_reservedSMEM_offset_0_alias:
	.zero		0
	.zero		64


//--------------------- .nv.constant0._Z13unfold_kernelPKfPfiii --------------------------
	.section	.nv.constant0._Z13unfold_kernelPKfPfiii,"a",@progbits
	.sectionflags	@""
	.align	4
.nv.constant0._Z13unfold_kernelPKfPfiii:
	.zero		924


//--------------------- .nv.constant0._Z11fold_kernelPKfPfiii --------------------------
	.section	.nv.constant0._Z11fold_kernelPKfPfiii,"a",@progbits
	.sectionflags	@""
	.align	4
.nv.constant0._Z11fold_kernelPKfPfiii:
	.zero		924


//--------------------- SYMBOLS --------------------------

	.type		.nv.reservedSmem.offset0,@object
	.size		.nv.reservedSmem.offset0,0x4
